//
// Generated by NVIDIA NVVM Compiler
//
// Compiler Build ID: CL-36424714
// Cuda compilation tools, release 13.0, V13.0.88
// Based on NVVM 20.0.0
//

.version 9.0
.target sm_100
.address_size 64

	// .globl	_ZN3cub18CUB_300001_SM_10006detail11EmptyKernelIvEEvv
.global .align 1 .b8 _ZN41_INTERNAL_3ab19f8e_4_k_cu_61e52540_1950474cuda3std3__45__cpo5beginE[1];
.global .align 1 .b8 _ZN41_INTERNAL_3ab19f8e_4_k_cu_61e52540_1950474cuda3std3__45__cpo3endE[1];
.global .align 1 .b8 _ZN41_INTERNAL_3ab19f8e_4_k_cu_61e52540_1950474cuda3std3__45__cpo6cbeginE[1];
.global .align 1 .b8 _ZN41_INTERNAL_3ab19f8e_4_k_cu_61e52540_1950474cuda3std3__45__cpo4cendE[1];
.global .align 1 .b8 _ZN41_INTERNAL_3ab19f8e_4_k_cu_61e52540_1950474cuda3std3__45__cpo6rbeginE[1];
.global .align 1 .b8 _ZN41_INTERNAL_3ab19f8e_4_k_cu_61e52540_1950474cuda3std3__45__cpo4rendE[1];
.global .align 1 .b8 _ZN41_INTERNAL_3ab19f8e_4_k_cu_61e52540_1950474cuda3std3__45__cpo7crbeginE[1];
.global .align 1 .b8 _ZN41_INTERNAL_3ab19f8e_4_k_cu_61e52540_1950474cuda3std3__45__cpo5crendE[1];
.global .align 1 .b8 _ZN41_INTERNAL_3ab19f8e_4_k_cu_61e52540_1950474cuda3std3__443_GLOBAL__N__3ab19f8e_4_k_cu_61e52540_1950476ignoreE[1];
.global .align 1 .b8 _ZN41_INTERNAL_3ab19f8e_4_k_cu_61e52540_1950474cuda3std3__419piecewise_constructE[1];
.global .align 1 .b8 _ZN41_INTERNAL_3ab19f8e_4_k_cu_61e52540_1950474cuda3std3__48in_placeE[1];
.global .align 1 .b8 _ZN41_INTERNAL_3ab19f8e_4_k_cu_61e52540_1950474cuda3std3__420unreachable_sentinelE[1];
.global .align 1 .b8 _ZN41_INTERNAL_3ab19f8e_4_k_cu_61e52540_1950474cuda3std3__47nulloptE[1];
.global .align 1 .b8 _ZN41_INTERNAL_3ab19f8e_4_k_cu_61e52540_1950474cuda3std3__48unexpectE[1];
.global .align 1 .b8 _ZN41_INTERNAL_3ab19f8e_4_k_cu_61e52540_1950474cuda3std6ranges3__45__cpo4swapE[1];
.global .align 1 .b8 _ZN41_INTERNAL_3ab19f8e_4_k_cu_61e52540_1950474cuda3std6ranges3__45__cpo9iter_moveE[1];
.global .align 1 .b8 _ZN41_INTERNAL_3ab19f8e_4_k_cu_61e52540_1950474cuda3std6ranges3__45__cpo5beginE[1];
.global .align 1 .b8 _ZN41_INTERNAL_3ab19f8e_4_k_cu_61e52540_1950474cuda3std6ranges3__45__cpo3endE[1];
.global .align 1 .b8 _ZN41_INTERNAL_3ab19f8e_4_k_cu_61e52540_1950474cuda3std6ranges3__45__cpo6cbeginE[1];
.global .align 1 .b8 _ZN41_INTERNAL_3ab19f8e_4_k_cu_61e52540_1950474cuda3std6ranges3__45__cpo4cendE[1];
.global .align 1 .b8 _ZN41_INTERNAL_3ab19f8e_4_k_cu_61e52540_1950474cuda3std6ranges3__45__cpo7advanceE[1];
.global .align 1 .b8 _ZN41_INTERNAL_3ab19f8e_4_k_cu_61e52540_1950474cuda3std6ranges3__45__cpo9iter_swapE[1];
.global .align 1 .b8 _ZN41_INTERNAL_3ab19f8e_4_k_cu_61e52540_1950474cuda3std6ranges3__45__cpo4nextE[1];
.global .align 1 .b8 _ZN41_INTERNAL_3ab19f8e_4_k_cu_61e52540_1950474cuda3std6ranges3__45__cpo4prevE[1];
.global .align 1 .b8 _ZN41_INTERNAL_3ab19f8e_4_k_cu_61e52540_1950474cuda3std6ranges3__45__cpo4dataE[1];
.global .align 1 .b8 _ZN41_INTERNAL_3ab19f8e_4_k_cu_61e52540_1950474cuda3std6ranges3__45__cpo5cdataE[1];
.global .align 1 .b8 _ZN41_INTERNAL_3ab19f8e_4_k_cu_61e52540_1950474cuda3std6ranges3__45__cpo4sizeE[1];
.global .align 1 .b8 _ZN41_INTERNAL_3ab19f8e_4_k_cu_61e52540_1950474cuda3std6ranges3__45__cpo5ssizeE[1];
.global .align 1 .b8 _ZN41_INTERNAL_3ab19f8e_4_k_cu_61e52540_1950474cuda3std6ranges3__45__cpo8distanceE[1];
.global .align 1 .b8 _ZN41_INTERNAL_3ab19f8e_4_k_cu_61e52540_1950476thrust24THRUST_300001_SM_1000_NS6system6detail10sequential3seqE[1];
.global .align 1 .b8 _ZN41_INTERNAL_3ab19f8e_4_k_cu_61e52540_1950476thrust24THRUST_300001_SM_1000_NS12placeholders2_1E[1];
.global .align 1 .b8 _ZN41_INTERNAL_3ab19f8e_4_k_cu_61e52540_1950476thrust24THRUST_300001_SM_1000_NS12placeholders2_2E[1];
.global .align 1 .b8 _ZN41_INTERNAL_3ab19f8e_4_k_cu_61e52540_1950476thrust24THRUST_300001_SM_1000_NS12placeholders2_3E[1];
.global .align 1 .b8 _ZN41_INTERNAL_3ab19f8e_4_k_cu_61e52540_1950476thrust24THRUST_300001_SM_1000_NS12placeholders2_4E[1];
.global .align 1 .b8 _ZN41_INTERNAL_3ab19f8e_4_k_cu_61e52540_1950476thrust24THRUST_300001_SM_1000_NS12placeholders2_5E[1];
.global .align 1 .b8 _ZN41_INTERNAL_3ab19f8e_4_k_cu_61e52540_1950476thrust24THRUST_300001_SM_1000_NS12placeholders2_6E[1];
.global .align 1 .b8 _ZN41_INTERNAL_3ab19f8e_4_k_cu_61e52540_1950476thrust24THRUST_300001_SM_1000_NS12placeholders2_7E[1];
.global .align 1 .b8 _ZN41_INTERNAL_3ab19f8e_4_k_cu_61e52540_1950476thrust24THRUST_300001_SM_1000_NS12placeholders2_8E[1];
.global .align 1 .b8 _ZN41_INTERNAL_3ab19f8e_4_k_cu_61e52540_1950476thrust24THRUST_300001_SM_1000_NS12placeholders2_9E[1];
.global .align 1 .b8 _ZN41_INTERNAL_3ab19f8e_4_k_cu_61e52540_1950476thrust24THRUST_300001_SM_1000_NS12placeholders3_10E[1];

.visible .entry _ZN3cub18CUB_300001_SM_10006detail11EmptyKernelIvEEvv()
{


	ret;

}


// ===== COMPILED SASS (sm_100) =====

	.target	sm_100

	.elftype	@"ET_EXEC"


//--------------------- .note.nv.tkinfo           --------------------------
	.section	.note.nv.tkinfo,"",@"SHT_NOTE"
	.sectionflags	@"SHF_NOTE_NV_TKINFO"
	.tkinfo
        /*0018*/ 	.word	0x00000002
        /*0030*/ 	.string	""
        /*0030*/ 	.string	"ptxas"
        /*0030*/ 	.string	"Cuda compilation tools, release 13.0, V13.0.88"
        /*0030*/ 	.string	"Build cuda_13.0.r13.0/compiler.36424714_0"
        /*0030*/ 	.string	"-arch sm_100 -m 64 "



//--------------------- .note.nv.cuinfo           --------------------------
	.section	.note.nv.cuinfo,"",@"SHT_NOTE"
	.sectionflags	@"SHF_NOTE_NV_CUINFO"
        /*0018*/ 	.short	0x0002
        /*001a*/ 	.short	0x0064
        /*001c*/ 	.short	0x0082
	.zero		2


//--------------------- .nv.info                  --------------------------
	.section	.nv.info,"",@"SHT_CUDA_INFO"
	.align	4


	//----- nvinfo : EIATTR_REGCOUNT
	.align		4
        /*0000*/ 	.byte	0x04, 0x2f
        /*0002*/ 	.short	(.L_41 - .L_40)
	.align		4
.L_40:
        /*0004*/ 	.word	index@(_ZN3cub18CUB_300001_SM_10006detail11EmptyKernelIvEEvv)
        /*0008*/ 	.word	0x00000004


	//----- nvinfo : EIATTR_FRAME_SIZE
	.align		4
.L_41:
        /*000c*/ 	.byte	0x04, 0x11
        /*000e*/ 	.short	(.L_43 - .L_42)
	.align		4
.L_42:
        /*0010*/ 	.word	index@(_ZN3cub18CUB_300001_SM_10006detail11EmptyKernelIvEEvv)
        /*0014*/ 	.word	0x00000000


	//----- nvinfo : EIATTR_MIN_STACK_SIZE
	.align		4
.L_43:
        /*0018*/ 	.byte	0x04, 0x12
        /*001a*/ 	.short	(.L_45 - .L_44)
	.align		4
.L_44:
        /*001c*/ 	.word	index@(_ZN3cub18CUB_300001_SM_10006detail11EmptyKernelIvEEvv)
        /*0020*/ 	.word	0x00000000
.L_45:


//--------------------- .nv.compat                --------------------------
	.section	.nv.compat,"",@"SHT_CUDA_COMPAT_INFO"
	.align	4
        /*0000*/ 	.byte	0x02, 0x09, 0x00, 0x00, 0x02, 0x02, 0x01, 0x00, 0x02, 0x05, 0x05, 0x00, 0x03, 0x07, 0x01, 0x01
        /*0010*/ 	.byte	0x02, 0x03, 0x00, 0x00, 0x02, 0x06, 0x01, 0x00, 0x04, 0x0b, 0x08, 0x00, 0x09, 0x00, 0x00, 0x00
        /*0020*/ 	.byte	0x00, 0x00, 0x00, 0x00


//--------------------- .nv.info._ZN3cub18CUB_300001_SM_10006detail11EmptyKernelIvEEvv --------------------------
	.section	.nv.info._ZN3cub18CUB_300001_SM_10006detail11EmptyKernelIvEEvv,"",@"SHT_CUDA_INFO"
	.sectionflags	@""
	.align	4


	//----- nvinfo : EIATTR_CUDA_API_VERSION
	.align		4
        /*0000*/ 	.byte	0x04, 0x37
        /*0002*/ 	.short	(.L_47 - .L_46)
.L_46:
        /*0004*/ 	.word	0x00000082


	//----- nvinfo : EIATTR_SPARSE_MMA_MASK
	.align		4
.L_47:
        /*0008*/ 	.byte	0x03, 0x50
        /*000a*/ 	.short	0x0000


	//----- nvinfo : EIATTR_MAXREG_COUNT
	.align		4
        /*000c*/ 	.byte	0x03, 0x1b
        /*000e*/ 	.short	0x00ff


	//----- nvinfo : EIATTR_MERCURY_ISA_VERSION
	.align		4
        /*0010*/ 	.byte	0x03, 0x5f
        /*0012*/ 	.short	0x0101


	//----- nvinfo : EIATTR_VRC_CTA_INIT_COUNT
	.align		4
        /*0014*/ 	.byte	0x02, 0x4a
	.zero		1
	.zero		1


	//----- nvinfo : EIATTR_EXIT_INSTR_OFFSETS
	.align		4
        /*0018*/ 	.byte	0x04, 0x1c
        /*001a*/ 	.short	(.L_49 - .L_48)


	//   ....[0]....
.L_48:
        /*001c*/ 	.word	0x00000010


	//----- nvinfo : EIATTR_SW_WAR
	.align		4
.L_49:
        /*0020*/ 	.byte	0x04, 0x36
        /*0022*/ 	.short	(.L_51 - .L_50)
.L_50:
        /*0024*/ 	.word	0x00000008
.L_51:


//--------------------- .nv.callgraph             --------------------------
	.section	.nv.callgraph,"",@"SHT_CUDA_CALLGRAPH"
	.align	4
	.sectionentsize	8
	.align		4
        /*0000*/ 	.word	0x00000000
	.align		4
        /*0004*/ 	.word	0xffffffff
	.align		4
        /*0008*/ 	.word	0x00000000
	.align		4
        /*000c*/ 	.word	0xfffffffe
	.align		4
        /*0010*/ 	.word	0x00000000
	.align		4
        /*0014*/ 	.word	0xfffffffd
	.align		4
        /*0018*/ 	.word	0x00000000
	.align		4
        /*001c*/ 	.word	0xfffffffc


//--------------------- .nv.constant4             --------------------------
	.section	.nv.constant4,"a",@progbits
	.align	8
	.align		8
.nv.constant4:
        /*0000*/ 	.dword	_ZN41_INTERNAL_3ab19f8e_4_k_cu_61e52540_1952414cuda3std3__45__cpo5beginE
	.align		8
        /*0008*/ 	.dword	_ZN41_INTERNAL_3ab19f8e_4_k_cu_61e52540_1952414cuda3std3__45__cpo3endE
	.align		8
        /*0010*/ 	.dword	_ZN41_INTERNAL_3ab19f8e_4_k_cu_61e52540_1952414cuda3std3__45__cpo6cbeginE
	.align		8
        /*0018*/ 	.dword	_ZN41_INTERNAL_3ab19f8e_4_k_cu_61e52540_1952414cuda3std3__45__cpo4cendE
	.align		8
        /*0020*/ 	.dword	_ZN41_INTERNAL_3ab19f8e_4_k_cu_61e52540_1952414cuda3std3__45__cpo6rbeginE
	.align		8
        /*0028*/ 	.dword	_ZN41_INTERNAL_3ab19f8e_4_k_cu_61e52540_1952414cuda3std3__45__cpo4rendE
	.align		8
        /*0030*/ 	.dword	_ZN41_INTERNAL_3ab19f8e_4_k_cu_61e52540_1952414cuda3std3__45__cpo7crbeginE
	.align		8
        /*0038*/ 	.dword	_ZN41_INTERNAL_3ab19f8e_4_k_cu_61e52540_1952414cuda3std3__45__cpo5crendE
	.align		8
        /*0040*/ 	.dword	_ZN41_INTERNAL_3ab19f8e_4_k_cu_61e52540_1952414cuda3std3__443_GLOBAL__N__3ab19f8e_4_k_cu_61e52540_1952416ignoreE
	.align		8
        /*0048*/ 	.dword	_ZN41_INTERNAL_3ab19f8e_4_k_cu_61e52540_1952414cuda3std3__419piecewise_constructE
	.align		8
        /*0050*/ 	.dword	_ZN41_INTERNAL_3ab19f8e_4_k_cu_61e52540_1952414cuda3std3__48in_placeE
	.align		8
        /*0058*/ 	.dword	_ZN41_INTERNAL_3ab19f8e_4_k_cu_61e52540_1952414cuda3std3__420unreachable_sentinelE
	.align		8
        /*0060*/ 	.dword	_ZN41_INTERNAL_3ab19f8e_4_k_cu_61e52540_1952414cuda3std3__47nulloptE
	.align		8
        /*0068*/ 	.dword	_ZN41_INTERNAL_3ab19f8e_4_k_cu_61e52540_1952414cuda3std3__48unexpectE
	.align		8
        /*0070*/ 	.dword	_ZN41_INTERNAL_3ab19f8e_4_k_cu_61e52540_1952414cuda3std6ranges3__45__cpo4swapE
	.align		8
        /*0078*/ 	.dword	_ZN41_INTERNAL_3ab19f8e_4_k_cu_61e52540_1952414cuda3std6ranges3__45__cpo9iter_moveE
	.align		8
        /*0080*/ 	.dword	_ZN41_INTERNAL_3ab19f8e_4_k_cu_61e52540_1952414cuda3std6ranges3__45__cpo5beginE
	.align		8
        /*0088*/ 	.dword	_ZN41_INTERNAL_3ab19f8e_4_k_cu_61e52540_1952414cuda3std6ranges3__45__cpo3endE
	.align		8
        /*0090*/ 	.dword	_ZN41_INTERNAL_3ab19f8e_4_k_cu_61e52540_1952414cuda3std6ranges3__45__cpo6cbeginE
	.align		8
        /*0098*/ 	.dword	_ZN41_INTERNAL_3ab19f8e_4_k_cu_61e52540_1952414cuda3std6ranges3__45__cpo4cendE
	.align		8
        /*00a0*/ 	.dword	_ZN41_INTERNAL_3ab19f8e_4_k_cu_61e52540_1952414cuda3std6ranges3__45__cpo7advanceE
	.align		8
        /*00a8*/ 	.dword	_ZN41_INTERNAL_3ab19f8e_4_k_cu_61e52540_1952414cuda3std6ranges3__45__cpo9iter_swapE
	.align		8
        /*00b0*/ 	.dword	_ZN41_INTERNAL_3ab19f8e_4_k_cu_61e52540_1952414cuda3std6ranges3__45__cpo4nextE
	.align		8
        /*00b8*/ 	.dword	_ZN41_INTERNAL_3ab19f8e_4_k_cu_61e52540_1952414cuda3std6ranges3__45__cpo4prevE
	.align		8
        /*00c0*/ 	.dword	_ZN41_INTERNAL_3ab19f8e_4_k_cu_61e52540_1952414cuda3std6ranges3__45__cpo4dataE
	.align		8
        /*00c8*/ 	.dword	_ZN41_INTERNAL_3ab19f8e_4_k_cu_61e52540_1952414cuda3std6ranges3__45__cpo5cdataE
	.align		8
        /*00d0*/ 	.dword	_ZN41_INTERNAL_3ab19f8e_4_k_cu_61e52540_1952414cuda3std6ranges3__45__cpo4sizeE
	.align		8
        /*00d8*/ 	.dword	_ZN41_INTERNAL_3ab19f8e_4_k_cu_61e52540_1952414cuda3std6ranges3__45__cpo5ssizeE
	.align		8
        /*00e0*/ 	.dword	_ZN41_INTERNAL_3ab19f8e_4_k_cu_61e52540_1952414cuda3std6ranges3__45__cpo8distanceE
	.align		8
        /*00e8*/ 	.dword	_ZN41_INTERNAL_3ab19f8e_4_k_cu_61e52540_1952416thrust24THRUST_300001_SM_1000_NS6system6detail10sequential3seqE
	.align		8
        /*00f0*/ 	.dword	_ZN41_INTERNAL_3ab19f8e_4_k_cu_61e52540_1952416thrust24THRUST_300001_SM_1000_NS12placeholders2_1E
	.align		8
        /*00f8*/ 	.dword	_ZN41_INTERNAL_3ab19f8e_4_k_cu_61e52540_1952416thrust24THRUST_300001_SM_1000_NS12placeholders2_2E
	.align		8
        /*0100*/ 	.dword	_ZN41_INTERNAL_3ab19f8e_4_k_cu_61e52540_1952416thrust24THRUST_300001_SM_1000_NS12placeholders2_3E
	.align		8
        /*0108*/ 	.dword	_ZN41_INTERNAL_3ab19f8e_4_k_cu_61e52540_1952416thrust24THRUST_300001_SM_1000_NS12placeholders2_4E
	.align		8
        /*0110*/ 	.dword	_ZN41_INTERNAL_3ab19f8e_4_k_cu_61e52540_1952416thrust24THRUST_300001_SM_1000_NS12placeholders2_5E
	.align		8
        /*0118*/ 	.dword	_ZN41_INTERNAL_3ab19f8e_4_k_cu_61e52540_1952416thrust24THRUST_300001_SM_1000_NS12placeholders2_6E
	.align		8
        /*0120*/ 	.dword	_ZN41_INTERNAL_3ab19f8e_4_k_cu_61e52540_1952416thrust24THRUST_300001_SM_1000_NS12placeholders2_7E
	.align		8
        /*0128*/ 	.dword	_ZN41_INTERNAL_3ab19f8e_4_k_cu_61e52540_1952416thrust24THRUST_300001_SM_1000_NS12placeholders2_8E
	.align		8
        /*0130*/ 	.dword	_ZN41_INTERNAL_3ab19f8e_4_k_cu_61e52540_1952416thrust24THRUST_300001_SM_1000_NS12placeholders2_9E
	.align		8
        /*0138*/ 	.dword	_ZN41_INTERNAL_3ab19f8e_4_k_cu_61e52540_1952416thrust24THRUST_300001_SM_1000_NS12placeholders3_10E


//--------------------- .text._ZN3cub18CUB_300001_SM_10006detail11EmptyKernelIvEEvv --------------------------
	.section	.text._ZN3cub18CUB_300001_SM_10006detail11EmptyKernelIvEEvv,"ax",@progbits
	.align	128
        .global         _ZN3cub18CUB_300001_SM_10006detail11EmptyKernelIvEEvv
        .type           _ZN3cub18CUB_300001_SM_10006detail11EmptyKernelIvEEvv,@function
        .size           _ZN3cub18CUB_300001_SM_10006detail11EmptyKernelIvEEvv,(.L_x_1 - _ZN3cub18CUB_300001_SM_10006detail11EmptyKernelIvEEvv)
        .other          _ZN3cub18CUB_300001_SM_10006detail11EmptyKernelIvEEvv,@"STO_CUDA_ENTRY STV_DEFAULT"
_ZN3cub18CUB_300001_SM_10006detail11EmptyKernelIvEEvv:
.text._ZN3cub18CUB_300001_SM_10006detail11EmptyKernelIvEEvv:
[----:B------:R-:W-:Y:S01]  /*0000*/  LDC R1, c[0x0][0x37c] ;  /* 0x0000df00ff017b82 */ /* 0x000fe20000000800 */
[----:B------:R-:W-:Y:S05]  /*0010*/  EXIT ;  /* 0x000000000000794d */ /* 0x000fea0003800000 */
.L_x_0:
[----:B------:R-:W-:-:S00]  /*0020*/  BRA `(.L_x_0) ;  /* 0xfffffffc00fc7947 */ /* 0x000fc0000383ffff */
[----:B------:R-:W-:-:S00]  /*0030*/  NOP ;  /* 0x0000000000007918 */ /* 0x000fc00000000000 */
        /* <DEDUP_REMOVED lines=12> */
.L_x_1:


//--------------------- .nv.shared.reserved.0     --------------------------
	.section	.nv.shared.reserved.0,"aw",@nobits
	.weak		__nv_reservedSMEM_offset_0_alias
	.size		__nv_reservedSMEM_offset_0_alias, 0, 64
	.other		__nv_reservedSMEM_offset_0_alias,@"STO_CUDA_RESERVED_SHARED STV_DEFAULT"
__nv_reservedSMEM_offset_0_alias:
	.zero		0
	.zero		64


//--------------------- .nv.global                --------------------------
	.section	.nv.global,"aw",@nobits
.nv.global:
	.type		_ZN41_INTERNAL_3ab19f8e_4_k_cu_61e52540_1952416thrust24THRUST_300001_SM_1000_NS12placeholders2_5E,@object
	.size		_ZN41_INTERNAL_3ab19f8e_4_k_cu_61e52540_1952416thrust24THRUST_300001_SM_1000_NS12placeholders2_5E,(_ZN41_INTERNAL_3ab19f8e_4_k_cu_61e52540_1952414cuda3std3__45__cpo6cbeginE - _ZN41_INTERNAL_3ab19f8e_4_k_cu_61e52540_1952416thrust24THRUST_300001_SM_1000_NS12placeholders2_5E)
_ZN41_INTERNAL_3ab19f8e_4_k_cu_61e52540_1952416thrust24THRUST_300001_SM_1000_NS12placeholders2_5E:
	.zero		1
	.type		_ZN41_INTERNAL_3ab19f8e_4_k_cu_61e52540_1952414cuda3std3__45__cpo6cbeginE,@object
	.size		_ZN41_INTERNAL_3ab19f8e_4_k_cu_61e52540_1952414cuda3std3__45__cpo6cbeginE,(_ZN41_INTERNAL_3ab19f8e_4_k_cu_61e52540_1952414cuda3std6ranges3__45__cpo6cbeginE - _ZN41_INTERNAL_3ab19f8e_4_k_cu_61e52540_1952414cuda3std3__45__cpo6cbeginE)
_ZN41_INTERNAL_3ab19f8e_4_k_cu_61e52540_1952414cuda3std3__45__cpo6cbeginE:
	.zero		1
	.type		_ZN41_INTERNAL_3ab19f8e_4_k_cu_61e52540_1952414cuda3std6ranges3__45__cpo6cbeginE,@object
	.size		_ZN41_INTERNAL_3ab19f8e_4_k_cu_61e52540_1952414cuda3std6ranges3__45__cpo6cbeginE,(_ZN41_INTERNAL_3ab19f8e_4_k_cu_61e52540_1952414cuda3std3__48in_placeE - _ZN41_INTERNAL_3ab19f8e_4_k_cu_61e52540_1952414cuda3std6ranges3__45__cpo6cbeginE)
_ZN41_INTERNAL_3ab19f8e_4_k_cu_61e52540_1952414cuda3std6ranges3__45__cpo6cbeginE:
	.zero		1
	.type		_ZN41_INTERNAL_3ab19f8e_4_k_cu_61e52540_1952414cuda3std3__48in_placeE,@object
	.size		_ZN41_INTERNAL_3ab19f8e_4_k_cu_61e52540_1952414cuda3std3__48in_placeE,(_ZN41_INTERNAL_3ab19f8e_4_k_cu_61e52540_1952414cuda3std6ranges3__45__cpo4sizeE - _ZN41_INTERNAL_3ab19f8e_4_k_cu_61e52540_1952414cuda3std3__48in_placeE)
_ZN41_INTERNAL_3ab19f8e_4_k_cu_61e52540_1952414cuda3std3__48in_placeE:
	.zero		1
	.type		_ZN41_INTERNAL_3ab19f8e_4_k_cu_61e52540_1952414cuda3std6ranges3__45__cpo4sizeE,@object
	.size		_ZN41_INTERNAL_3ab19f8e_4_k_cu_61e52540_1952414cuda3std6ranges3__45__cpo4sizeE,(_ZN41_INTERNAL_3ab19f8e_4_k_cu_61e52540_1952416thrust24THRUST_300001_SM_1000_NS12placeholders2_9E - _ZN41_INTERNAL_3ab19f8e_4_k_cu_61e52540_1952414cuda3std6ranges3__45__cpo4sizeE)
_ZN41_INTERNAL_3ab19f8e_4_k_cu_61e52540_1952414cuda3std6ranges3__45__cpo4sizeE:
	.zero		1
	.type		_ZN41_INTERNAL_3ab19f8e_4_k_cu_61e52540_1952416thrust24THRUST_300001_SM_1000_NS12placeholders2_9E,@object
	.size		_ZN41_INTERNAL_3ab19f8e_4_k_cu_61e52540_1952416thrust24THRUST_300001_SM_1000_NS12placeholders2_9E,(_ZN41_INTERNAL_3ab19f8e_4_k_cu_61e52540_1952414cuda3std3__45__cpo7crbeginE - _ZN41_INTERNAL_3ab19f8e_4_k_cu_61e52540_1952416thrust24THRUST_300001_SM_1000_NS12placeholders2_9E)
_ZN41_INTERNAL_3ab19f8e_4_k_cu_61e52540_1952416thrust24THRUST_300001_SM_1000_NS12placeholders2_9E:
	.zero		1
	.type		_ZN41_INTERNAL_3ab19f8e_4_k_cu_61e52540_1952414cuda3std3__45__cpo7crbeginE,@object
	.size		_ZN41_INTERNAL_3ab19f8e_4_k_cu_61e52540_1952414cuda3std3__45__cpo7crbeginE,(_ZN41_INTERNAL_3ab19f8e_4_k_cu_61e52540_1952414cuda3std6ranges3__45__cpo4nextE - _ZN41_INTERNAL_3ab19f8e_4_k_cu_61e52540_1952414cuda3std3__45__cpo7crbeginE)
_ZN41_INTERNAL_3ab19f8e_4_k_cu_61e52540_1952414cuda3std3__45__cpo7crbeginE:
	.zero		1
	.type		_ZN41_INTERNAL_3ab19f8e_4_k_cu_61e52540_1952414cuda3std6ranges3__45__cpo4nextE,@object
	.size		_ZN41_INTERNAL_3ab19f8e_4_k_cu_61e52540_1952414cuda3std6ranges3__45__cpo4nextE,(_ZN41_INTERNAL_3ab19f8e_4_k_cu_61e52540_1952414cuda3std6ranges3__45__cpo4swapE - _ZN41_INTERNAL_3ab19f8e_4_k_cu_61e52540_1952414cuda3std6ranges3__45__cpo4nextE)
_ZN41_INTERNAL_3ab19f8e_4_k_cu_61e52540_1952414cuda3std6ranges3__45__cpo4nextE:
	.zero		1
	.type		_ZN41_INTERNAL_3ab19f8e_4_k_cu_61e52540_1952414cuda3std6ranges3__45__cpo4swapE,@object
	.size		_ZN41_INTERNAL_3ab19f8e_4_k_cu_61e52540_1952414cuda3std6ranges3__45__cpo4swapE,(_ZN41_INTERNAL_3ab19f8e_4_k_cu_61e52540_1952416thrust24THRUST_300001_SM_1000_NS12placeholders2_1E - _ZN41_INTERNAL_3ab19f8e_4_k_cu_61e52540_1952414cuda3std6ranges3__45__cpo4swapE)
_ZN41_INTERNAL_3ab19f8e_4_k_cu_61e52540_1952414cuda3std6ranges3__45__cpo4swapE:
	.zero		1
	.type		_ZN41_INTERNAL_3ab19f8e_4_k_cu_61e52540_1952416thrust24THRUST_300001_SM_1000_NS12placeholders2_1E,@object
	.size		_ZN41_INTERNAL_3ab19f8e_4_k_cu_61e52540_1952416thrust24THRUST_300001_SM_1000_NS12placeholders2_1E,(_ZN41_INTERNAL_3ab19f8e_4_k_cu_61e52540_1952416thrust24THRUST_300001_SM_1000_NS12placeholders2_3E - _ZN41_INTERNAL_3ab19f8e_4_k_cu_61e52540_1952416thrust24THRUST_300001_SM_1000_NS12placeholders2_1E)
_ZN41_INTERNAL_3ab19f8e_4_k_cu_61e52540_1952416thrust24THRUST_300001_SM_1000_NS12placeholders2_1E:
	.zero		1
	.type		_ZN41_INTERNAL_3ab19f8e_4_k_cu_61e52540_1952416thrust24THRUST_300001_SM_1000_NS12placeholders2_3E,@object
	.size		_ZN41_INTERNAL_3ab19f8e_4_k_cu_61e52540_1952416thrust24THRUST_300001_SM_1000_NS12placeholders2_3E,(_ZN41_INTERNAL_3ab19f8e_4_k_cu_61e52540_1952414cuda3std3__45__cpo5beginE - _ZN41_INTERNAL_3ab19f8e_4_k_cu_61e52540_1952416thrust24THRUST_300001_SM_1000_NS12placeholders2_3E)
_ZN41_INTERNAL_3ab19f8e_4_k_cu_61e52540_1952416thrust24THRUST_300001_SM_1000_NS12placeholders2_3E:
	.zero		1
	.type		_ZN41_INTERNAL_3ab19f8e_4_k_cu_61e52540_1952414cuda3std3__45__cpo5beginE,@object
	.size		_ZN41_INTERNAL_3ab19f8e_4_k_cu_61e52540_1952414cuda3std3__45__cpo5beginE,(_ZN41_INTERNAL_3ab19f8e_4_k_cu_61e52540_1952414cuda3std6ranges3__45__cpo5beginE - _ZN41_INTERNAL_3ab19f8e_4_k_cu_61e52540_1952414cuda3std3__45__cpo5beginE)
_ZN41_INTERNAL_3ab19f8e_4_k_cu_61e52540_1952414cuda3std3__45__cpo5beginE:
	.zero		1
	.type		_ZN41_INTERNAL_3ab19f8e_4_k_cu_61e52540_1952414cuda3std6ranges3__45__cpo5beginE,@object
	.size		_ZN41_INTERNAL_3ab19f8e_4_k_cu_61e52540_1952414cuda3std6ranges3__45__cpo5beginE,(_ZN41_INTERNAL_3ab19f8e_4_k_cu_61e52540_1952414cuda3std3__443_GLOBAL__N__3ab19f8e_4_k_cu_61e52540_1952416ignoreE - _ZN41_INTERNAL_3ab19f8e_4_k_cu_61e52540_1952414cuda3std6ranges3__45__cpo5beginE)
_ZN41_INTERNAL_3ab19f8e_4_k_cu_61e52540_1952414cuda3std6ranges3__45__cpo5beginE:
	.zero		1
	.type		_ZN41_INTERNAL_3ab19f8e_4_k_cu_61e52540_1952414cuda3std3__443_GLOBAL__N__3ab19f8e_4_k_cu_61e52540_1952416ignoreE,@object
	.size		_ZN41_INTERNAL_3ab19f8e_4_k_cu_61e52540_1952414cuda3std3__443_GLOBAL__N__3ab19f8e_4_k_cu_61e52540_1952416ignoreE,(_ZN41_INTERNAL_3ab19f8e_4_k_cu_61e52540_1952414cuda3std6ranges3__45__cpo4dataE - _ZN41_INTERNAL_3ab19f8e_4_k_cu_61e52540_1952414cuda3std3__443_GLOBAL__N__3ab19f8e_4_k_cu_61e52540_1952416ignoreE)
_ZN41_INTERNAL_3ab19f8e_4_k_cu_61e52540_1952414cuda3std3__443_GLOBAL__N__3ab19f8e_4_k_cu_61e52540_1952416ignoreE:
	.zero		1
	.type		_ZN41_INTERNAL_3ab19f8e_4_k_cu_61e52540_1952414cuda3std6ranges3__45__cpo4dataE,@object
	.size		_ZN41_INTERNAL_3ab19f8e_4_k_cu_61e52540_1952414cuda3std6ranges3__45__cpo4dataE,(_ZN41_INTERNAL_3ab19f8e_4_k_cu_61e52540_1952416thrust24THRUST_300001_SM_1000_NS12placeholders2_7E - _ZN41_INTERNAL_3ab19f8e_4_k_cu_61e52540_1952414cuda3std6ranges3__45__cpo4dataE)
_ZN41_INTERNAL_3ab19f8e_4_k_cu_61e52540_1952414cuda3std6ranges3__45__cpo4dataE:
	.zero		1
	.type		_ZN41_INTERNAL_3ab19f8e_4_k_cu_61e52540_1952416thrust24THRUST_300001_SM_1000_NS12placeholders2_7E,@object
	.size		_ZN41_INTERNAL_3ab19f8e_4_k_cu_61e52540_1952416thrust24THRUST_300001_SM_1000_NS12placeholders2_7E,(_ZN41_INTERNAL_3ab19f8e_4_k_cu_61e52540_1952414cuda3std3__45__cpo6rbeginE - _ZN41_INTERNAL_3ab19f8e_4_k_cu_61e52540_1952416thrust24THRUST_300001_SM_1000_NS12placeholders2_7E)
_ZN41_INTERNAL_3ab19f8e_4_k_cu_61e52540_1952416thrust24THRUST_300001_SM_1000_NS12placeholders2_7E:
	.zero		1
	.type		_ZN41_INTERNAL_3ab19f8e_4_k_cu_61e52540_1952414cuda3std3__45__cpo6rbeginE,@object
	.size		_ZN41_INTERNAL_3ab19f8e_4_k_cu_61e52540_1952414cuda3std3__45__cpo6rbeginE,(_ZN41_INTERNAL_3ab19f8e_4_k_cu_61e52540_1952414cuda3std6ranges3__45__cpo7advanceE - _ZN41_INTERNAL_3ab19f8e_4_k_cu_61e52540_1952414cuda3std3__45__cpo6rbeginE)
_ZN41_INTERNAL_3ab19f8e_4_k_cu_61e52540_1952414cuda3std3__45__cpo6rbeginE:
	.zero		1
	.type		_ZN41_INTERNAL_3ab19f8e_4_k_cu_61e52540_1952414cuda3std6ranges3__45__cpo7advanceE,@object
	.size		_ZN41_INTERNAL_3ab19f8e_4_k_cu_61e52540_1952414cuda3std6ranges3__45__cpo7advanceE,(_ZN41_INTERNAL_3ab19f8e_4_k_cu_61e52540_1952414cuda3std3__47nulloptE - _ZN41_INTERNAL_3ab19f8e_4_k_cu_61e52540_1952414cuda3std6ranges3__45__cpo7advanceE)
_ZN41_INTERNAL_3ab19f8e_4_k_cu_61e52540_1952414cuda3std6ranges3__45__cpo7advanceE:
	.zero		1
	.type		_ZN41_INTERNAL_3ab19f8e_4_k_cu_61e52540_1952414cuda3std3__47nulloptE,@object
	.size		_ZN41_INTERNAL_3ab19f8e_4_k_cu_61e52540_1952414cuda3std3__47nulloptE,(_ZN41_INTERNAL_3ab19f8e_4_k_cu_61e52540_1952414cuda3std6ranges3__45__cpo8distanceE - _ZN41_INTERNAL_3ab19f8e_4_k_cu_61e52540_1952414cuda3std3__47nulloptE)
_ZN41_INTERNAL_3ab19f8e_4_k_cu_61e52540_1952414cuda3std3__47nulloptE:
	.zero		1
	.type		_ZN41_INTERNAL_3ab19f8e_4_k_cu_61e52540_1952414cuda3std6ranges3__45__cpo8distanceE,@object
	.size		_ZN41_INTERNAL_3ab19f8e_4_k_cu_61e52540_1952414cuda3std6ranges3__45__cpo8distanceE,(_ZN41_INTERNAL_3ab19f8e_4_k_cu_61e52540_1952416thrust24THRUST_300001_SM_1000_NS12placeholders2_6E - _ZN41_INTERNAL_3ab19f8e_4_k_cu_61e52540_1952414cuda3std6ranges3__45__cpo8distanceE)
_ZN41_INTERNAL_3ab19f8e_4_k_cu_61e52540_1952414cuda3std6ranges3__45__cpo8distanceE:
	.zero		1
	.type		_ZN41_INTERNAL_3ab19f8e_4_k_cu_61e52540_1952416thrust24THRUST_300001_SM_1000_NS12placeholders2_6E,@object
	.size		_ZN41_INTERNAL_3ab19f8e_4_k_cu_61e52540_1952416thrust24THRUST_300001_SM_1000_NS12placeholders2_6E,(_ZN41_INTERNAL_3ab19f8e_4_k_cu_61e52540_1952414cuda3std3__45__cpo4cendE - _ZN41_INTERNAL_3ab19f8e_4_k_cu_61e52540_1952416thrust24THRUST_300001_SM_1000_NS12placeholders2_6E)
_ZN41_INTERNAL_3ab19f8e_4_k_cu_61e52540_1952416thrust24THRUST_300001_SM_1000_NS12placeholders2_6E:
	.zero		1
	.type		_ZN41_INTERNAL_3ab19f8e_4_k_cu_61e52540_1952414cuda3std3__45__cpo4cendE,@object
	.size		_ZN41_INTERNAL_3ab19f8e_4_k_cu_61e52540_1952414cuda3std3__45__cpo4cendE,(_ZN41_INTERNAL_3ab19f8e_4_k_cu_61e52540_1952414cuda3std6ranges3__45__cpo4cendE - _ZN41_INTERNAL_3ab19f8e_4_k_cu_61e52540_1952414cuda3std3__45__cpo4cendE)
_ZN41_INTERNAL_3ab19f8e_4_k_cu_61e52540_1952414cuda3std3__45__cpo4cendE:
	.zero		1
	.type		_ZN41_INTERNAL_3ab19f8e_4_k_cu_61e52540_1952414cuda3std6ranges3__45__cpo4cendE,@object
	.size		_ZN41_INTERNAL_3ab19f8e_4_k_cu_61e52540_1952414cuda3std6ranges3__45__cpo4cendE,(_ZN41_INTERNAL_3ab19f8e_4_k_cu_61e52540_1952414cuda3std3__420unreachable_sentinelE - _ZN41_INTERNAL_3ab19f8e_4_k_cu_61e52540_1952414cuda3std6ranges3__45__cpo4cendE)
_ZN41_INTERNAL_3ab19f8e_4_k_cu_61e52540_1952414cuda3std6ranges3__45__cpo4cendE:
	.zero		1
	.type		_ZN41_INTERNAL_3ab19f8e_4_k_cu_61e52540_1952414cuda3std3__420unreachable_sentinelE,@object
	.size		_ZN41_INTERNAL_3ab19f8e_4_k_cu_61e52540_1952414cuda3std3__420unreachable_sentinelE,(_ZN41_INTERNAL_3ab19f8e_4_k_cu_61e52540_1952414cuda3std6ranges3__45__cpo5ssizeE - _ZN41_INTERNAL_3ab19f8e_4_k_cu_61e52540_1952414cuda3std3__420unreachable_sentinelE)
_ZN41_INTERNAL_3ab19f8e_4_k_cu_61e52540_1952414cuda3std3__420unreachable_sentinelE:
	.zero		1
	.type		_ZN41_INTERNAL_3ab19f8e_4_k_cu_61e52540_1952414cuda3std6ranges3__45__cpo5ssizeE,@object
	.size		_ZN41_INTERNAL_3ab19f8e_4_k_cu_61e52540_1952414cuda3std6ranges3__45__cpo5ssizeE,(_ZN41_INTERNAL_3ab19f8e_4_k_cu_61e52540_1952416thrust24THRUST_300001_SM_1000_NS12placeholders3_10E - _ZN41_INTERNAL_3ab19f8e_4_k_cu_61e52540_1952414cuda3std6ranges3__45__cpo5ssizeE)
_ZN41_INTERNAL_3ab19f8e_4_k_cu_61e52540_1952414cuda3std6ranges3__45__cpo5ssizeE:
	.zero		1
	.type		_ZN41_INTERNAL_3ab19f8e_4_k_cu_61e52540_1952416thrust24THRUST_300001_SM_1000_NS12placeholders3_10E,@object
	.size		_ZN41_INTERNAL_3ab19f8e_4_k_cu_61e52540_1952416thrust24THRUST_300001_SM_1000_NS12placeholders3_10E,(_ZN41_INTERNAL_3ab19f8e_4_k_cu_61e52540_1952414cuda3std3__45__cpo5crendE - _ZN41_INTERNAL_3ab19f8e_4_k_cu_61e52540_1952416thrust24THRUST_300001_SM_1000_NS12placeholders3_10E)
_ZN41_INTERNAL_3ab19f8e_4_k_cu_61e52540_1952416thrust24THRUST_300001_SM_1000_NS12placeholders3_10E:
	.zero		1
	.type		_ZN41_INTERNAL_3ab19f8e_4_k_cu_61e52540_1952414cuda3std3__45__cpo5crendE,@object
	.size		_ZN41_INTERNAL_3ab19f8e_4_k_cu_61e52540_1952414cuda3std3__45__cpo5crendE,(_ZN41_INTERNAL_3ab19f8e_4_k_cu_61e52540_1952414cuda3std6ranges3__45__cpo4prevE - _ZN41_INTERNAL_3ab19f8e_4_k_cu_61e52540_1952414cuda3std3__45__cpo5crendE)
_ZN41_INTERNAL_3ab19f8e_4_k_cu_61e52540_1952414cuda3std3__45__cpo5crendE:
	.zero		1
	.type		_ZN41_INTERNAL_3ab19f8e_4_k_cu_61e52540_1952414cuda3std6ranges3__45__cpo4prevE,@object
	.size		_ZN41_INTERNAL_3ab19f8e_4_k_cu_61e52540_1952414cuda3std6ranges3__45__cpo4prevE,(_ZN41_INTERNAL_3ab19f8e_4_k_cu_61e52540_1952414cuda3std6ranges3__45__cpo9iter_moveE - _ZN41_INTERNAL_3ab19f8e_4_k_cu_61e52540_1952414cuda3std6ranges3__45__cpo4prevE)
_ZN41_INTERNAL_3ab19f8e_4_k_cu_61e52540_1952414cuda3std6ranges3__45__cpo4prevE:
	.zero		1
	.type		_ZN41_INTERNAL_3ab19f8e_4_k_cu_61e52540_1952414cuda3std6ranges3__45__cpo9iter_moveE,@object
	.size		_ZN41_INTERNAL_3ab19f8e_4_k_cu_61e52540_1952414cuda3std6ranges3__45__cpo9iter_moveE,(_ZN41_INTERNAL_3ab19f8e_4_k_cu_61e52540_1952416thrust24THRUST_300001_SM_1000_NS12placeholders2_2E - _ZN41_INTERNAL_3ab19f8e_4_k_cu_61e52540_1952414cuda3std6ranges3__45__cpo9iter_moveE)
_ZN41_INTERNAL_3ab19f8e_4_k_cu_61e52540_1952414cuda3std6ranges3__45__cpo9iter_moveE:
	.zero		1
	.type		_ZN41_INTERNAL_3ab19f8e_4_k_cu_61e52540_1952416thrust24THRUST_300001_SM_1000_NS12placeholders2_2E,@object
	.size		_ZN41_INTERNAL_3ab19f8e_4_k_cu_61e52540_1952416thrust24THRUST_300001_SM_1000_NS12placeholders2_2E,(_ZN41_INTERNAL_3ab19f8e_4_k_cu_61e52540_1952416thrust24THRUST_300001_SM_1000_NS12placeholders2_4E - _ZN41_INTERNAL_3ab19f8e_4_k_cu_61e52540_1952416thrust24THRUST_300001_SM_1000_NS12placeholders2_2E)
_ZN41_INTERNAL_3ab19f8e_4_k_cu_61e52540_1952416thrust24THRUST_300001_SM_1000_NS12placeholders2_2E:
	.zero		1
	.type		_ZN41_INTERNAL_3ab19f8e_4_k_cu_61e52540_1952416thrust24THRUST_300001_SM_1000_NS12placeholders2_4E,@object
	.size		_ZN41_INTERNAL_3ab19f8e_4_k_cu_61e52540_1952416thrust24THRUST_300001_SM_1000_NS12placeholders2_4E,(_ZN41_INTERNAL_3ab19f8e_4_k_cu_61e52540_1952414cuda3std3__45__cpo3endE - _ZN41_INTERNAL_3ab19f8e_4_k_cu_61e52540_1952416thrust24THRUST_300001_SM_1000_NS12placeholders2_4E)
_ZN41_INTERNAL_3ab19f8e_4_k_cu_61e52540_1952416thrust24THRUST_300001_SM_1000_NS12placeholders2_4E:
	.zero		1
	.type		_ZN41_INTERNAL_3ab19f8e_4_k_cu_61e52540_1952414cuda3std3__45__cpo3endE,@object
	.size		_ZN41_INTERNAL_3ab19f8e_4_k_cu_61e52540_1952414cuda3std3__45__cpo3endE,(_ZN41_INTERNAL_3ab19f8e_4_k_cu_61e52540_1952414cuda3std6ranges3__45__cpo3endE - _ZN41_INTERNAL_3ab19f8e_4_k_cu_61e52540_1952414cuda3std3__45__cpo3endE)
_ZN41_INTERNAL_3ab19f8e_4_k_cu_61e52540_1952414cuda3std3__45__cpo3endE:
	.zero		1
	.type		_ZN41_INTERNAL_3ab19f8e_4_k_cu_61e52540_1952414cuda3std6ranges3__45__cpo3endE,@object
	.size		_ZN41_INTERNAL_3ab19f8e_4_k_cu_61e52540_1952414cuda3std6ranges3__45__cpo3endE,(_ZN41_INTERNAL_3ab19f8e_4_k_cu_61e52540_1952414cuda3std3__419piecewise_constructE - _ZN41_INTERNAL_3ab19f8e_4_k_cu_61e52540_1952414cuda3std6ranges3__45__cpo3endE)
_ZN41_INTERNAL_3ab19f8e_4_k_cu_61e52540_1952414cuda3std6ranges3__45__cpo3endE:
	.zero		1
	.type		_ZN41_INTERNAL_3ab19f8e_4_k_cu_61e52540_1952414cuda3std3__419piecewise_constructE,@object
	.size		_ZN41_INTERNAL_3ab19f8e_4_k_cu_61e52540_1952414cuda3std3__419piecewise_constructE,(_ZN41_INTERNAL_3ab19f8e_4_k_cu_61e52540_1952414cuda3std6ranges3__45__cpo5cdataE - _ZN41_INTERNAL_3ab19f8e_4_k_cu_61e52540_1952414cuda3std3__419piecewise_constructE)
_ZN41_INTERNAL_3ab19f8e_4_k_cu_61e52540_1952414cuda3std3__419piecewise_constructE:
	.zero		1
	.type		_ZN41_INTERNAL_3ab19f8e_4_k_cu_61e52540_1952414cuda3std6ranges3__45__cpo5cdataE,@object
	.size		_ZN41_INTERNAL_3ab19f8e_4_k_cu_61e52540_1952414cuda3std6ranges3__45__cpo5cdataE,(_ZN41_INTERNAL_3ab19f8e_4_k_cu_61e52540_1952416thrust24THRUST_300001_SM_1000_NS12placeholders2_8E - _ZN41_INTERNAL_3ab19f8e_4_k_cu_61e52540_1952414cuda3std6ranges3__45__cpo5cdataE)
_ZN41_INTERNAL_3ab19f8e_4_k_cu_61e52540_1952414cuda3std6ranges3__45__cpo5cdataE:
	.zero		1
	.type		_ZN41_INTERNAL_3ab19f8e_4_k_cu_61e52540_1952416thrust24THRUST_300001_SM_1000_NS12placeholders2_8E,@object
	.size		_ZN41_INTERNAL_3ab19f8e_4_k_cu_61e52540_1952416thrust24THRUST_300001_SM_1000_NS12placeholders2_8E,(_ZN41_INTERNAL_3ab19f8e_4_k_cu_61e52540_1952414cuda3std3__45__cpo4rendE - _ZN41_INTERNAL_3ab19f8e_4_k_cu_61e52540_1952416thrust24THRUST_300001_SM_1000_NS12placeholders2_8E)
_ZN41_INTERNAL_3ab19f8e_4_k_cu_61e52540_1952416thrust24THRUST_300001_SM_1000_NS12placeholders2_8E:
	.zero		1
	.type		_ZN41_INTERNAL_3ab19f8e_4_k_cu_61e52540_1952414cuda3std3__45__cpo4rendE,@object
	.size		_ZN41_INTERNAL_3ab19f8e_4_k_cu_61e52540_1952414cuda3std3__45__cpo4rendE,(_ZN41_INTERNAL_3ab19f8e_4_k_cu_61e52540_1952414cuda3std6ranges3__45__cpo9iter_swapE - _ZN41_INTERNAL_3ab19f8e_4_k_cu_61e52540_1952414cuda3std3__45__cpo4rendE)
_ZN41_INTERNAL_3ab19f8e_4_k_cu_61e52540_1952414cuda3std3__45__cpo4rendE:
	.zero		1
	.type		_ZN41_INTERNAL_3ab19f8e_4_k_cu_61e52540_1952414cuda3std6ranges3__45__cpo9iter_swapE,@object
	.size		_ZN41_INTERNAL_3ab19f8e_4_k_cu_61e52540_1952414cuda3std6ranges3__45__cpo9iter_swapE,(_ZN41_INTERNAL_3ab19f8e_4_k_cu_61e52540_1952414cuda3std3__48unexpectE - _ZN41_INTERNAL_3ab19f8e_4_k_cu_61e52540_1952414cuda3std6ranges3__45__cpo9iter_swapE)
_ZN41_INTERNAL_3ab19f8e_4_k_cu_61e52540_1952414cuda3std6ranges3__45__cpo9iter_swapE:
	.zero		1
	.type		_ZN41_INTERNAL_3ab19f8e_4_k_cu_61e52540_1952414cuda3std3__48unexpectE,@object
	.size		_ZN41_INTERNAL_3ab19f8e_4_k_cu_61e52540_1952414cuda3std3__48unexpectE,(_ZN41_INTERNAL_3ab19f8e_4_k_cu_61e52540_1952416thrust24THRUST_300001_SM_1000_NS6system6detail10sequential3seqE - _ZN41_INTERNAL_3ab19f8e_4_k_cu_61e52540_1952414cuda3std3__48unexpectE)
_ZN41_INTERNAL_3ab19f8e_4_k_cu_61e52540_1952414cuda3std3__48unexpectE:
	.zero		1
	.type		_ZN41_INTERNAL_3ab19f8e_4_k_cu_61e52540_1952416thrust24THRUST_300001_SM_1000_NS6system6detail10sequential3seqE,@object
	.size		_ZN41_INTERNAL_3ab19f8e_4_k_cu_61e52540_1952416thrust24THRUST_300001_SM_1000_NS6system6detail10sequential3seqE,(.L_29 - _ZN41_INTERNAL_3ab19f8e_4_k_cu_61e52540_1952416thrust24THRUST_300001_SM_1000_NS6system6detail10sequential3seqE)
_ZN41_INTERNAL_3ab19f8e_4_k_cu_61e52540_1952416thrust24THRUST_300001_SM_1000_NS6system6detail10sequential3seqE:
	.zero		1
.L_29:


//--------------------- .nv.constant0._ZN3cub18CUB_300001_SM_10006detail11EmptyKernelIvEEvv --------------------------
	.section	.nv.constant0._ZN3cub18CUB_300001_SM_10006detail11EmptyKernelIvEEvv,"a",@progbits
	.sectionflags	@""
	.align	4
.nv.constant0._ZN3cub18CUB_300001_SM_10006detail11EmptyKernelIvEEvv:
	.zero		896


//--------------------- SYMBOLS --------------------------

	.type		.nv.reservedSmem.offset0,@object
	.size		.nv.reservedSmem.offset0,0x4
